//
// Generated by NVIDIA NVVM Compiler
//
// Compiler Build ID: CL-36424714
// Cuda compilation tools, release 13.0, V13.0.88
// Based on NVVM 20.0.0
//

.version 9.0
.target sm_100
.address_size 64

	// .globl	_Z25compute_mandelbrot_threadP4dataPi

.visible .entry _Z25compute_mandelbrot_threadP4dataPi(
	.param .u64 .ptr .align 1 _Z25compute_mandelbrot_threadP4dataPi_param_0,
	.param .u64 .ptr .align 1 _Z25compute_mandelbrot_threadP4dataPi_param_1
)
{
	.reg .pred 	%p<10>;
	.reg .b32 	%r<28>;
	.reg .b64 	%rd<9>;
	.reg .b64 	%fd<29>;

	ld.param.u64 	%rd6, [_Z25compute_mandelbrot_threadP4dataPi_param_0];
	ld.param.u64 	%rd5, [_Z25compute_mandelbrot_threadP4dataPi_param_1];
	cvta.to.global.u64 	%rd1, %rd6;
	ld.global.v2.u32 	{%r1, %r2}, [%rd1+48];
	ld.global.u32 	%r11, [%rd1+56];
	mov.u32 	%r12, %ctaid.x;
	mov.u32 	%r13, %ntid.x;
	mov.u32 	%r14, %tid.x;
	mad.lo.s32 	%r15, %r12, %r13, %r14;
	div.s32 	%r16, %r2, %r11;
	mul.lo.s32 	%r17, %r16, %r11;
	sub.s32 	%r18, %r2, %r17;
	setp.eq.s32 	%p1, %r15, 0;
	selp.b32 	%r19, 0, %r18, %p1;
	mad.lo.s32 	%r25, %r16, %r15, %r19;
	selp.b32 	%r20, %r18, 0, %p1;
	add.s32 	%r21, %r20, %r16;
	add.s32 	%r4, %r21, %r25;
	add.s64 	%rd2, %rd1, 16;
	ld.global.f64 	%fd1, [%rd1+40];
	setp.ge.s32 	%p2, %r25, %r4;
	@%p2 bra 	$L__BB0_8;
	add.s64 	%rd3, %rd1, 32;
	setp.lt.s32 	%p3, %r1, 1;
	@%p3 bra 	$L__BB0_8;
	ld.global.f64 	%fd2, [%rd2];
	ld.global.f64 	%fd3, [%rd1];
	ld.global.f64 	%fd4, [%rd3];
	cvta.to.global.u64 	%rd4, %rd5;
	mul.f64 	%fd5, %fd1, 0d3FE0000000000000;
$L__BB0_3:
	cvt.rn.f64.s32 	%fd16, %r25;
	fma.rn.f64 	%fd17, %fd1, %fd16, %fd2;
	abs.f64 	%fd18, %fd17;
	setp.lt.f64 	%p4, %fd18, %fd5;
	selp.f64 	%fd6, 0d0000000000000000, %fd17, %p4;
	mov.b32 	%r26, 0;
$L__BB0_4:
	cvt.rn.f64.u32 	%fd20, %r26;
	fma.rn.f64 	%fd7, %fd4, %fd20, %fd3;
	mov.f64 	%fd25, 0d0000000000000000;
	mov.b32 	%r27, 0;
	mov.f64 	%fd26, %fd25;
	mov.f64 	%fd27, %fd25;
	mov.f64 	%fd28, %fd25;
$L__BB0_5:
	add.f64 	%fd21, %fd28, %fd28;
	fma.rn.f64 	%fd27, %fd21, %fd27, %fd6;
	sub.f64 	%fd22, %fd26, %fd25;
	add.f64 	%fd28, %fd7, %fd22;
	mul.f64 	%fd26, %fd28, %fd28;
	mul.f64 	%fd25, %fd27, %fd27;
	add.s32 	%r8, %r27, 1;
	setp.lt.u32 	%p5, %r27, 199;
	add.f64 	%fd23, %fd26, %fd25;
	setp.lt.f64 	%p6, %fd23, 0d4010000000000000;
	and.pred  	%p7, %p5, %p6;
	mov.u32 	%r27, %r8;
	@%p7 bra 	$L__BB0_5;
	mad.lo.s32 	%r24, %r26, %r2, %r25;
	mul.wide.s32 	%rd7, %r24, 4;
	add.s64 	%rd8, %rd4, %rd7;
	st.global.u32 	[%rd8], %r8;
	add.s32 	%r26, %r26, 1;
	setp.ne.s32 	%p8, %r26, %r1;
	@%p8 bra 	$L__BB0_4;
	add.s32 	%r25, %r25, 1;
	setp.ne.s32 	%p9, %r25, %r4;
	@%p9 bra 	$L__BB0_3;
$L__BB0_8:
	ret;

}


// ===== COMPILED SASS (sm_100) =====

	.target	sm_100

	.elftype	@"ET_EXEC"


//--------------------- .note.nv.tkinfo           --------------------------
	.section	.note.nv.tkinfo,"",@"SHT_NOTE"
	.sectionflags	@"SHF_NOTE_NV_TKINFO"
	.tkinfo
        /*0018*/ 	.word	0x00000002
        /*0030*/ 	.string	""
        /*0030*/ 	.string	"ptxas"
        /*0030*/ 	.string	"Cuda compilation tools, release 13.0, V13.0.88"
        /*0030*/ 	.string	"Build cuda_13.0.r13.0/compiler.36424714_0"
        /*0030*/ 	.string	"-arch sm_100 -m 64 "



//--------------------- .note.nv.cuinfo           --------------------------
	.section	.note.nv.cuinfo,"",@"SHT_NOTE"
	.sectionflags	@"SHF_NOTE_NV_CUINFO"
        /*0018*/ 	.short	0x0002
        /*001a*/ 	.short	0x0064
        /*001c*/ 	.short	0x0082
	.zero		2


//--------------------- .nv.info                  --------------------------
	.section	.nv.info,"",@"SHT_CUDA_INFO"
	.align	4


	//----- nvinfo : EIATTR_REGCOUNT
	.align		4
        /*0000*/ 	.byte	0x04, 0x2f
        /*0002*/ 	.short	(.L_1 - .L_0)
	.align		4
.L_0:
        /*0004*/ 	.word	index@(_Z25compute_mandelbrot_threadP4dataPi)
        /*0008*/ 	.word	0x0000001f


	//----- nvinfo : EIATTR_FRAME_SIZE
	.align		4
.L_1:
        /*000c*/ 	.byte	0x04, 0x11
        /*000e*/ 	.short	(.L_3 - .L_2)
	.align		4
.L_2:
        /*0010*/ 	.word	index@(_Z25compute_mandelbrot_threadP4dataPi)
        /*0014*/ 	.word	0x00000000


	//----- nvinfo : EIATTR_MIN_STACK_SIZE
	.align		4
.L_3:
        /*0018*/ 	.byte	0x04, 0x12
        /*001a*/ 	.short	(.L_5 - .L_4)
	.align		4
.L_4:
        /*001c*/ 	.word	index@(_Z25compute_mandelbrot_threadP4dataPi)
        /*0020*/ 	.word	0x00000000
.L_5:


//--------------------- .nv.compat                --------------------------
	.section	.nv.compat,"",@"SHT_CUDA_COMPAT_INFO"
	.align	4
        /*0000*/ 	.byte	0x02, 0x09, 0x00, 0x00, 0x02, 0x02, 0x01, 0x00, 0x02, 0x05, 0x05, 0x00, 0x03, 0x07, 0x01, 0x01
        /*0010*/ 	.byte	0x02, 0x03, 0x00, 0x00, 0x02, 0x06, 0x01, 0x00, 0x04, 0x0b, 0x08, 0x00, 0x01, 0x00, 0x00, 0x00
        /*0020*/ 	.byte	0x00, 0x00, 0x00, 0x00


//--------------------- .nv.info._Z25compute_mandelbrot_threadP4dataPi --------------------------
	.section	.nv.info._Z25compute_mandelbrot_threadP4dataPi,"",@"SHT_CUDA_INFO"
	.sectionflags	@""
	.align	4


	//----- nvinfo : EIATTR_CUDA_API_VERSION
	.align		4
        /*0000*/ 	.byte	0x04, 0x37
        /*0002*/ 	.short	(.L_7 - .L_6)
.L_6:
        /*0004*/ 	.word	0x00000082


	//----- nvinfo : EIATTR_KPARAM_INFO
	.align		4
.L_7:
        /*0008*/ 	.byte	0x04, 0x17
        /*000a*/ 	.short	(.L_9 - .L_8)
.L_8:
        /*000c*/ 	.word	0x00000000
        /*0010*/ 	.short	0x0001
        /*0012*/ 	.short	0x0008
        /*0014*/ 	.byte	0x00, 0xf5, 0x21, 0x00


	//----- nvinfo : EIATTR_KPARAM_INFO
	.align		4
.L_9:
        /*0018*/ 	.byte	0x04, 0x17
        /*001a*/ 	.short	(.L_11 - .L_10)
.L_10:
        /*001c*/ 	.word	0x00000000
        /*0020*/ 	.short	0x0000
        /*0022*/ 	.short	0x0000
        /*0024*/ 	.byte	0x00, 0xf5, 0x21, 0x00


	//----- nvinfo : EIATTR_SPARSE_MMA_MASK
	.align		4
.L_11:
        /*0028*/ 	.byte	0x03, 0x50
        /*002a*/ 	.short	0x0000


	//----- nvinfo : EIATTR_MAXREG_COUNT
	.align		4
        /*002c*/ 	.byte	0x03, 0x1b
        /*002e*/ 	.short	0x00ff


	//----- nvinfo : EIATTR_MERCURY_ISA_VERSION
	.align		4
        /*0030*/ 	.byte	0x03, 0x5f
        /*0032*/ 	.short	0x0101


	//----- nvinfo : EIATTR_VRC_CTA_INIT_COUNT
	.align		4
        /*0034*/ 	.byte	0x02, 0x4a
	.zero		1
	.zero		1


	//----- nvinfo : EIATTR_EXIT_INSTR_OFFSETS
	.align		4
        /*0038*/ 	.byte	0x04, 0x1c
        /*003a*/ 	.short	(.L_13 - .L_12)


	//   ....[0]....
.L_12:
        /*003c*/ 	.word	0x000002f0


	//   ....[1]....
        /*0040*/ 	.word	0x00000310


	//   ....[2]....
        /*0044*/ 	.word	0x000005b0


	//----- nvinfo : EIATTR_CRS_STACK_SIZE
	.align		4
.L_13:
        /*0048*/ 	.byte	0x04, 0x1e
        /*004a*/ 	.short	(.L_15 - .L_14)
.L_14:
        /*004c*/ 	.word	0x00000000


	//----- nvinfo : EIATTR_CBANK_PARAM_SIZE
	.align		4
.L_15:
        /*0050*/ 	.byte	0x03, 0x19
        /*0052*/ 	.short	0x0010


	//----- nvinfo : EIATTR_PARAM_CBANK
	.align		4
        /*0054*/ 	.byte	0x04, 0x0a
        /*0056*/ 	.short	(.L_17 - .L_16)
	.align		4
.L_16:
        /*0058*/ 	.word	index@(.nv.constant0._Z25compute_mandelbrot_threadP4dataPi)
        /*005c*/ 	.short	0x0380
        /*005e*/ 	.short	0x0010


	//----- nvinfo : EIATTR_SW_WAR
	.align		4
.L_17:
        /*0060*/ 	.byte	0x04, 0x36
        /*0062*/ 	.short	(.L_19 - .L_18)
.L_18:
        /*0064*/ 	.word	0x00000008
.L_19:


//--------------------- .nv.callgraph             --------------------------
	.section	.nv.callgraph,"",@"SHT_CUDA_CALLGRAPH"
	.align	4
	.sectionentsize	8
	.align		4
        /*0000*/ 	.word	0x00000000
	.align		4
        /*0004*/ 	.word	0xffffffff
	.align		4
        /*0008*/ 	.word	0x00000000
	.align		4
        /*000c*/ 	.word	0xfffffffe
	.align		4
        /*0010*/ 	.word	0x00000000
	.align		4
        /*0014*/ 	.word	0xfffffffd
	.align		4
        /*0018*/ 	.word	0x00000000
	.align		4
        /*001c*/ 	.word	0xfffffffc


//--------------------- .text._Z25compute_mandelbrot_threadP4dataPi --------------------------
	.section	.text._Z25compute_mandelbrot_threadP4dataPi,"ax",@progbits
	.align	128
        .global         _Z25compute_mandelbrot_threadP4dataPi
        .type           _Z25compute_mandelbrot_threadP4dataPi,@function
        .size           _Z25compute_mandelbrot_threadP4dataPi,(.L_x_5 - _Z25compute_mandelbrot_threadP4dataPi)
        .other          _Z25compute_mandelbrot_threadP4dataPi,@"STO_CUDA_ENTRY STV_DEFAULT"
_Z25compute_mandelbrot_threadP4dataPi:
.text._Z25compute_mandelbrot_threadP4dataPi:
[----:B------:R-:W-:Y:S08]  /*0000*/  LDC R1, c[0x0][0x37c] ;  /* 0x0000df00ff017b82 */ /* 0x000ff00000000800 */
[----:B------:R-:W0:Y:S01]  /*0010*/  LDC.64 R12, c[0x0][0x380] ;  /* 0x0000e000ff0c7b82 */ /* 0x000e220000000a00 */
[----:B------:R-:W0:Y:S02]  /*0020*/  LDCU.64 UR6, c[0x0][0x358] ;  /* 0x00006b00ff0677ac */ /* 0x000e240008000a00 */
[----:B0-----:R-:W2:Y:S04]  /*0030*/  LDG.E R0, desc[UR6][R12.64+0x38] ;  /* 0x000038060c007981 */ /* 0x001ea8000c1e1900 */
[----:B------:R-:W3:Y:S01]  /*0040*/  LDG.E.64 R10, desc[UR6][R12.64+0x30] ;  /* 0x000030060c0a7981 */ /* 0x000ee2000c1e1b00 */
[----:B------:R-:W0:Y:S01]  /*0050*/  S2UR UR4, SR_CTAID.X ;  /* 0x00000000000479c3 */ /* 0x000e220000002500 */
[----:B--2---:R-:W-:-:S02]  /*0060*/  IABS R7, R0 ;  /* 0x0000000000077213 */ /* 0x004fc40000000000 */
[----:B------:R-:W-:Y:S02]  /*0070*/  IABS R8, R0 ;  /* 0x0000000000087213 */ /* 0x000fe40000000000 */
[----:B------:R-:W1:Y:S03]  /*0080*/  I2F.RP R4, R7 ;  /* 0x0000000700047306 */ /* 0x000e660000209400 */
[----:B------:R-:W-:-:S05]  /*0090*/  IMAD.MOV R8, RZ, RZ, -R8 ;  /* 0x000000ffff087224 */ /* 0x000fca00078e0a08 */
[----:B-1----:R-:W1:Y:S02]  /*00a0*/  MUFU.RCP R4, R4 ;  /* 0x0000000400047308 */ /* 0x002e640000001000 */
[----:B-1----:R-:W-:Y:S01]  /*00b0*/  VIADD R2, R4, 0xffffffe ;  /* 0x0ffffffe04027836 */ /* 0x002fe20000000000 */
[----:B---3--:R-:W-:-:S05]  /*00c0*/  IABS R4, R11 ;  /* 0x0000000b00047213 */ /* 0x008fca0000000000 */
[----:B------:R1:W2:Y:S02]  /*00d0*/  F2I.FTZ.U32.TRUNC.NTZ R3, R2 ;  /* 0x0000000200037305 */ /* 0x0002a4000021f000 */
[----:B-1----:R-:W-:Y:S02]  /*00e0*/  IMAD.MOV.U32 R2, RZ, RZ, RZ ;  /* 0x000000ffff027224 */ /* 0x002fe400078e00ff */
[----:B--2---:R-:W-:-:S04]  /*00f0*/  IMAD.MOV R6, RZ, RZ, -R3 ;  /* 0x000000ffff067224 */ /* 0x004fc800078e0a03 */
[----:B------:R-:W-:-:S04]  /*0100*/  IMAD R5, R6, R7, RZ ;  /* 0x0000000706057224 */ /* 0x000fc800078e02ff */
[----:B------:R-:W-:-:S04]  /*0110*/  IMAD.HI.U32 R3, R3, R5, R2 ;  /* 0x0000000503037227 */ /* 0x000fc800078e0002 */
[----:B------:R-:W-:Y:S02]  /*0120*/  IMAD.MOV.U32 R5, RZ, RZ, R8 ;  /* 0x000000ffff057224 */ /* 0x000fe400078e0008 */
[----:B------:R-:W-:-:S04]  /*0130*/  IMAD.HI.U32 R3, R3, R4, RZ ;  /* 0x0000000403037227 */ /* 0x000fc800078e00ff */
[----:B------:R-:W-:Y:S01]  /*0140*/  IMAD R2, R3, R5, R4 ;  /* 0x0000000503027224 */ /* 0x000fe200078e0204 */
[----:B------:R-:W-:Y:S01]  /*0150*/  LOP3.LUT R4, R11, R0, RZ, 0x3c, !PT ;  /* 0x000000000b047212 */ /* 0x000fe200078e3cff */
[----:B------:R-:W0:Y:S03]  /*0160*/  S2R R5, SR_TID.X ;  /* 0x0000000000057919 */ /* 0x000e260000002100 */
[----:B------:R-:W-:Y:S02]  /*0170*/  ISETP.GT.U32.AND P2, PT, R7, R2, PT ;  /* 0x000000020700720c */ /* 0x000fe40003f44070 */
[----:B------:R-:W-:-:S11]  /*0180*/  ISETP.GE.AND P1, PT, R4, RZ, PT ;  /* 0x000000ff0400720c */ /* 0x000fd60003f26270 */
[----:B------:R-:W-:Y:S02]  /*0190*/  @!P2 IMAD.IADD R2, R2, 0x1, -R7 ;  /* 0x000000010202a824 */ /* 0x000fe400078e0a07 */
[----:B------:R-:W-:Y:S01]  /*01a0*/  @!P2 VIADD R3, R3, 0x1 ;  /* 0x000000010303a836 */ /* 0x000fe20000000000 */
[----:B------:R-:W-:Y:S02]  /*01b0*/  ISETP.NE.AND P2, PT, R0, RZ, PT ;  /* 0x000000ff0000720c */ /* 0x000fe40003f45270 */
[----:B------:R-:W-:Y:S02]  /*01c0*/  ISETP.GE.U32.AND P0, PT, R2, R7, PT ;  /* 0x000000070200720c */ /* 0x000fe40003f06070 */
[----:B------:R-:W0:Y:S11]  /*01d0*/  LDC R2, c[0x0][0x360] ;  /* 0x0000d800ff027b82 */ /* 0x000e360000000800 */
[----:B------:R-:W-:-:S05]  /*01e0*/  @P0 VIADD R3, R3, 0x1 ;  /* 0x0000000103030836 */ /* 0x000fca0000000000 */
[----:B------:R-:W-:Y:S02]  /*01f0*/  @!P1 IADD3 R3, PT, PT, -R3, RZ, RZ ;  /* 0x000000ff03039210 */ /* 0x000fe40007ffe1ff */
[----:B------:R-:W-:-:S05]  /*0200*/  @!P2 LOP3.LUT R3, RZ, R0, RZ, 0x33, !PT ;  /* 0x00000000ff03a212 */ /* 0x000fca00078e33ff */
[----:B------:R-:W-:Y:S02]  /*0210*/  IMAD.MOV R4, RZ, RZ, -R3 ;  /* 0x000000ffff047224 */ /* 0x000fe400078e0a03 */
[----:B0-----:R-:W-:Y:S01]  /*0220*/  IMAD R2, R2, UR4, R5 ;  /* 0x0000000402027c24 */ /* 0x001fe2000f8e0205 */
[----:B------:R-:W0:Y:S01]  /*0230*/  LDCU.64 UR4, c[0x0][0x380] ;  /* 0x00007000ff0477ac */ /* 0x000e220008000a00 */
[----:B------:R-:W-:-:S03]  /*0240*/  IMAD R0, R0, R4, R11 ;  /* 0x0000000400007224 */ /* 0x000fc600078e020b */
[----:B------:R-:W-:-:S04]  /*0250*/  ISETP.NE.AND P0, PT, R2, RZ, PT ;  /* 0x000000ff0200720c */ /* 0x000fc80003f05270 */
[C---:B------:R-:W-:Y:S02]  /*0260*/  SEL R4, R0.reuse, RZ, P0 ;  /* 0x000000ff00047207 */ /* 0x040fe40000000000 */
[----:B------:R-:W-:-:S03]  /*0270*/  SEL R0, R0, RZ, !P0 ;  /* 0x000000ff00007207 */ /* 0x000fc60004000000 */
[----:B------:R-:W-:-:S05]  /*0280*/  IMAD R24, R2, R3, R4 ;  /* 0x0000000302187224 */ /* 0x000fca00078e0204 */
[----:B------:R-:W-:Y:S01]  /*0290*/  IADD3 R0, PT, PT, R24, R0, R3 ;  /* 0x0000000018007210 */ /* 0x000fe20007ffe003 */
[----:B0-----:R-:W-:-:S03]  /*02a0*/  UIADD3 UR4, UP0, UPT, UR4, 0x30, URZ ;  /* 0x0000003004047890 */ /* 0x001fc6000ff1e0ff */
[----:B------:R-:W-:Y:S01]  /*02b0*/  ISETP.GE.AND P0, PT, R24, R0, PT ;  /* 0x000000001800720c */ /* 0x000fe20003f06270 */
[----:B------:R-:W-:Y:S02]  /*02c0*/  UIADD3.X UR5, UPT, UPT, URZ, UR5, URZ, UP0, !UPT ;  /* 0x00000005ff057290 */ /* 0x000fe400087fe4ff */
[----:B------:R-:W-:-:S04]  /*02d0*/  IMAD.U32 R14, RZ, RZ, UR4 ;  /* 0x00000004ff0e7e24 */ /* 0x000fc8000f8e00ff */
[----:B------:R-:W-:-:S06]  /*02e0*/  IMAD.U32 R15, RZ, RZ, UR5 ;  /* 0x00000005ff0f7e24 */ /* 0x000fcc000f8e00ff */
[----:B------:R-:W-:Y:S05]  /*02f0*/  @P0 EXIT ;  /* 0x000000000000094d */ /* 0x000fea0003800000 */
[----:B------:R-:W-:-:S13]  /*0300*/  ISETP.GE.AND P0, PT, R10, 0x1, PT ;  /* 0x000000010a00780c */ /* 0x000fda0003f06270 */
[----:B------:R-:W-:Y:S05]  /*0310*/  @!P0 EXIT ;  /* 0x000000000000894d */ /* 0x000fea0003800000 */
[----:B------:R0:W5:Y:S04]  /*0320*/  LDG.E.64 R8, desc[UR6][R12.64+0x28] ;  /* 0x000028060c087981 */ /* 0x000168000c1e1b00 */
[----:B------:R0:W5:Y:S04]  /*0330*/  LDG.E.64 R6, desc[UR6][R12.64] ;  /* 0x000000060c067981 */ /* 0x000168000c1e1b00 */
[----:B------:R0:W5:Y:S04]  /*0340*/  LDG.E.64 R4, desc[UR6][R14.64+-0x20] ;  /* 0xffffe0060e047981 */ /* 0x000168000c1e1b00 */
[----:B------:R0:W5:Y:S02]  /*0350*/  LDG.E.64 R2, desc[UR6][R14.64+-0x10] ;  /* 0xfffff0060e027981 */ /* 0x000164000c1e1b00 */
.L_x_3:
[----:B0-----:R-:W0:Y:S01]  /*0360*/  I2F.F64 R12, R24 ;  /* 0x00000018000c7312 */ /* 0x001e220000201c00 */
[C---:B-----5:R-:W-:Y:S01]  /*0370*/  DMUL R14, R8.reuse, 0.5 ;  /* 0x3fe00000080e7828 */ /* 0x060fe20000000000 */
[----:B------:R-:W-:Y:S01]  /*0380*/  IMAD.MOV.U32 R25, RZ, RZ, RZ ;  /* 0x000000ffff197224 */ /* 0x000fe200078e00ff */
[----:B0-----:R-:W-:-:S08]  /*0390*/  DFMA R12, R8, R12, R4 ;  /* 0x0000000c080c722b */ /* 0x001fd00000000004 */
[----:B------:R-:W-:-:S06]  /*03a0*/  DSETP.GEU.AND P0, PT, |R12|, R14, PT ;  /* 0x0000000e0c00722a */ /* 0x000fcc0003f0e200 */
[----:B------:R-:W-:Y:S02]  /*03b0*/  FSEL R12, R12, RZ, P0 ;  /* 0x000000ff0c0c7208 */ /* 0x000fe40000000000 */
[----:B------:R-:W-:-:S07]  /*03c0*/  FSEL R13, R13, RZ, P0 ;  /* 0x000000ff0d0d7208 */ /* 0x000fce0000000000 */
.L_x_2:
[----:B0-----:R-:W0:Y:S01]  /*03d0*/  I2F.F64.U32 R14, R25 ;  /* 0x00000019000e7312 */ /* 0x001e220000201800 */
[----:B------:R-:W-:Y:S01]  /*03e0*/  BSSY.RECONVERGENT B0, `(.L_x_0) ;  /* 0x0000012000007945 */ /* 0x000fe20003800200 */
[----:B------:R-:W-:Y:S02]  /*03f0*/  MOV R28, RZ ;  /* 0x000000ff001c7202 */ /* 0x000fe40000000f00 */
[----:B------:R-:W-:Y:S02]  /*0400*/  CS2R R16, SRZ ;  /* 0x0000000000107805 */ /* 0x000fe4000001ff00 */
[----:B------:R-:W-:Y:S02]  /*0410*/  CS2R R18, SRZ ;  /* 0x0000000000127805 */ /* 0x000fe4000001ff00 */
[----:B------:R-:W-:Y:S02]  /*0420*/  CS2R R20, SRZ ;  /* 0x0000000000147805 */ /* 0x000fe4000001ff00 */
[----:B------:R-:W-:Y:S01]  /*0430*/  CS2R R22, SRZ ;  /* 0x0000000000167805 */ /* 0x000fe2000001ff00 */
[----:B0-----:R-:W-:-:S11]  /*0440*/  DFMA R14, R2, R14, R6 ;  /* 0x0000000e020e722b */ /* 0x001fd60000000006 */
.L_x_1:
[----:B------:R-:W-:Y:S01]  /*0450*/  DADD R22, R22, R22 ;  /* 0x0000000016167229 */ /* 0x000fe20000000016 */
[C---:B------:R-:W-:Y:S01]  /*0460*/  ISETP.LT.U32.AND P1, PT, R28.reuse, 0xc7, PT ;  /* 0x000000c71c00780c */ /* 0x040fe20003f21070 */
[----:B------:R-:W-:Y:S01]  /*0470*/  DADD R16, R18, -R16 ;  /* 0x0000000012107229 */ /* 0x000fe20000000810 */
[----:B------:R-:W-:-:S05]  /*0480*/  VIADD R28, R28, 0x1 ;  /* 0x000000011c1c7836 */ /* 0x000fca0000000000 */
[----:B------:R-:W-:Y:S02]  /*0490*/  DFMA R20, R22, R20, R12 ;  /* 0x000000141614722b */ /* 0x000fe4000000000c */
[----:B------:R-:W-:-:S06]  /*04a0*/  DADD R22, R14, R16 ;  /* 0x000000000e167229 */ /* 0x000fcc0000000010 */
[----:B------:R-:W-:Y:S02]  /*04b0*/  DMUL R16, R20, R20 ;  /* 0x0000001414107228 */ /* 0x000fe40000000000 */
[----:B------:R-:W-:-:S08]  /*04c0*/  DMUL R18, R22, R22 ;  /* 0x0000001616127228 */ /* 0x000fd00000000000 */
[----:B------:R-:W-:-:S08]  /*04d0*/  DADD R26, R18, R16 ;  /* 0x00000000121a7229 */ /* 0x000fd00000000010 */
[----:B------:R-:W-:-:S14]  /*04e0*/  DSETP.GEU.AND P0, PT, R26, 4, PT ;  /* 0x401000001a00742a */ /* 0x000fdc0003f0e000 */
[----:B------:R-:W-:Y:S05]  /*04f0*/  @!P0 BRA P1, `(.L_x_1) ;  /* 0xfffffffc00d48947 */ /* 0x000fea000083ffff */
[----:B------:R-:W-:Y:S05]  /*0500*/  BSYNC.RECONVERGENT B0 ;  /* 0x0000000000007941 */ /* 0x000fea0003800200 */
.L_x_0:
[----:B------:R-:W0:Y:S01]  /*0510*/  LDC.64 R14, c[0x0][0x388] ;  /* 0x0000e200ff0e7b82 */ /* 0x000e220000000a00 */
[----:B------:R-:W-:Y:S02]  /*0520*/  IMAD R17, R11, R25, R24 ;  /* 0x000000190b117224 */ /* 0x000fe400078e0218 */
[----:B------:R-:W-:-:S05]  /*0530*/  VIADD R25, R25, 0x1 ;  /* 0x0000000119197836 */ /* 0x000fca0000000000 */
[----:B------:R-:W-:Y:S01]  /*0540*/  ISETP.NE.AND P0, PT, R25, R10, PT ;  /* 0x0000000a1900720c */ /* 0x000fe20003f05270 */
[----:B0-----:R-:W-:-:S05]  /*0550*/  IMAD.WIDE R14, R17, 0x4, R14 ;  /* 0x00000004110e7825 */ /* 0x001fca00078e020e */
[----:B------:R0:W-:Y:S07]  /*0560*/  STG.E desc[UR6][R14.64], R28 ;  /* 0x0000001c0e007986 */ /* 0x0001ee000c101906 */
[----:B------:R-:W-:Y:S05]  /*0570*/  @P0 BRA `(.L_x_2) ;  /* 0xfffffffc00940947 */ /* 0x000fea000383ffff */
[----:B------:R-:W-:-:S05]  /*0580*/  VIADD R24, R24, 0x1 ;  /* 0x0000000118187836 */ /* 0x000fca0000000000 */
[----:B------:R-:W-:-:S13]  /*0590*/  ISETP.NE.AND P0, PT, R24, R0, PT ;  /* 0x000000001800720c */ /* 0x000fda0003f05270 */
[----:B------:R-:W-:Y:S05]  /*05a0*/  @P0 BRA `(.L_x_3) ;  /* 0xfffffffc006c0947 */ /* 0x000fea000383ffff */
[----:B------:R-:W-:Y:S05]  /*05b0*/  EXIT ;  /* 0x000000000000794d */ /* 0x000fea0003800000 */
.L_x_4:
[----:B------:R-:W-:-:S00]  /*05c0*/  BRA `(.L_x_4) ;  /* 0xfffffffc00fc7947 */ /* 0x000fc0000383ffff */
[----:B------:R-:W-:-:S00]  /*05d0*/  NOP ;  /* 0x0000000000007918 */ /* 0x000fc00000000000 */
        /* <DEDUP_REMOVED lines=10> */
.L_x_5:


//--------------------- .nv.shared.reserved.0     --------------------------
	.section	.nv.shared.reserved.0,"aw",@nobits
	.weak		__nv_reservedSMEM_offset_0_alias
	.size		__nv_reservedSMEM_offset_0_alias, 0, 64
	.other		__nv_reservedSMEM_offset_0_alias,@"STO_CUDA_RESERVED_SHARED STV_DEFAULT"
__nv_reservedSMEM_offset_0_alias:
	.zero		0
	.zero		64


//--------------------- .nv.constant0._Z25compute_mandelbrot_threadP4dataPi --------------------------
	.section	.nv.constant0._Z25compute_mandelbrot_threadP4dataPi,"a",@progbits
	.sectionflags	@""
	.align	4
.nv.constant0._Z25compute_mandelbrot_threadP4dataPi:
	.zero		912


//--------------------- SYMBOLS --------------------------

	.type		.nv.reservedSmem.offset0,@object
	.size		.nv.reservedSmem.offset0,0x4
